	.headerflags	@"EF_CUDA_TEXMODE_UNIFIED EF_CUDA_64BIT_ADDRESS EF_CUDA_ACCELERATORS EF_CUDA_SM90 EF_CUDA_VIRTUAL_SM(EF_CUDA_SM90)"
	.elftype	@"ET_EXEC"


//--------------------- .nv.info                  --------------------------
	.section	.nv.info,"",@"SHT_CUDA_INFO"
	.align	4


	//----- nvinfo : EIATTR_REGCOUNT
	.align		4
        /*0000*/ 	.byte	0x04, 0x2f
        /*0002*/ 	.short	(.L_1 - .L_0)
	.align		4
.L_0:
        /*0004*/ 	.word	index@(triton_poi_fused_24)
        /*0008*/ 	.word	0x0000001d


	//----- nvinfo : EIATTR_MIN_STACK_SIZE
	.align		4
.L_1:
        /*000c*/ 	.byte	0x04, 0x12
        /*000e*/ 	.short	(.L_3 - .L_2)
	.align		4
.L_2:
        /*0010*/ 	.word	index@(triton_poi_fused_24)
        /*0014*/ 	.word	0x00000000


	//----- nvinfo : EIATTR_FRAME_SIZE
	.align		4
.L_3:
        /*0018*/ 	.byte	0x04, 0x11
        /*001a*/ 	.short	(.L_5 - .L_4)
	.align		4
.L_4:
        /*001c*/ 	.word	index@(triton_poi_fused_24)
        /*0020*/ 	.word	0x00000000


	//----- nvinfo : EIATTR_MIN_STACK_SIZE
	.align		4
.L_5:
        /*0024*/ 	.byte	0x04, 0x12
        /*0026*/ 	.short	(.L_7 - .L_6)
	.align		4
.L_6:
        /*0028*/ 	.word	index@(triton_poi_fused_24)
        /*002c*/ 	.word	0x00000000
.L_7:


//--------------------- .nv.info.triton_poi_fused_24 --------------------------
	.section	.nv.info.triton_poi_fused_24,"",@"SHT_CUDA_INFO"
	.sectionflags	@""
	.align	4


	//----- nvinfo : EIATTR_CUDA_API_VERSION
	.align		4
        /*0000*/ 	.byte	0x04, 0x37
        /*0002*/ 	.short	(.L_9 - .L_8)
.L_8:
        /*0004*/ 	.word	0x0000007c


	//----- nvinfo : EIATTR_KPARAM_INFO
	.align		4
.L_9:
        /*0008*/ 	.byte	0x04, 0x17
        /*000a*/ 	.short	(.L_11 - .L_10)
.L_10:
        /*000c*/ 	.word	0x00000000
        /*0010*/ 	.short	0x0003
        /*0012*/ 	.short	0x0014
        /*0014*/ 	.byte	0x00, 0xf0, 0x11, 0x00


	//----- nvinfo : EIATTR_KPARAM_INFO
	.align		4
.L_11:
        /*0018*/ 	.byte	0x04, 0x17
        /*001a*/ 	.short	(.L_13 - .L_12)
.L_12:
        /*001c*/ 	.word	0x00000000
        /*0020*/ 	.short	0x0002
        /*0022*/ 	.short	0x0010
        /*0024*/ 	.byte	0x00, 0xf0, 0x11, 0x00


	//----- nvinfo : EIATTR_KPARAM_INFO
	.align		4
.L_13:
        /*0028*/ 	.byte	0x04, 0x17
        /*002a*/ 	.short	(.L_15 - .L_14)
.L_14:
        /*002c*/ 	.word	0x00000000
        /*0030*/ 	.short	0x0001
        /*0032*/ 	.short	0x0008
        /*0034*/ 	.byte	0x00, 0xf4, 0x21, 0x00


	//----- nvinfo : EIATTR_KPARAM_INFO
	.align		4
.L_15:
        /*0038*/ 	.byte	0x04, 0x17
        /*003a*/ 	.short	(.L_17 - .L_16)
.L_16:
        /*003c*/ 	.word	0x00000000
        /*0040*/ 	.short	0x0000
        /*0042*/ 	.short	0x0000
        /*0044*/ 	.byte	0x00, 0xf4, 0x21, 0x00


	//----- nvinfo : EIATTR_SPARSE_MMA_MASK
	.align		4
.L_17:
        /*0048*/ 	.byte	0x03, 0x50
        /*004a*/ 	.short	0x0000


	//----- nvinfo : EIATTR_MAXREG_COUNT
	.align		4
        /*004c*/ 	.byte	0x03, 0x1b
        /*004e*/ 	.short	0x00ff


	//----- nvinfo : EIATTR_EXIT_INSTR_OFFSETS
	.align		4
        /*0050*/ 	.byte	0x04, 0x1c
        /*0052*/ 	.short	(.L_19 - .L_18)


	//   ....[0]....
.L_18:
        /*0054*/ 	.word	0x00000750


	//   ....[1]....
        /*0058*/ 	.word	0x000007a0


	//----- nvinfo : EIATTR_REQNTID
	.align		4
.L_19:
        /*005c*/ 	.byte	0x04, 0x10
        /*005e*/ 	.short	(.L_21 - .L_20)
.L_20:
        /*0060*/ 	.word	0x00000080
        /*0064*/ 	.word	0x00000001
        /*0068*/ 	.word	0x00000001


	//----- nvinfo : EIATTR_CBANK_PARAM_SIZE
	.align		4
.L_21:
        /*006c*/ 	.byte	0x03, 0x19
        /*006e*/ 	.short	0x0018


	//----- nvinfo : EIATTR_PARAM_CBANK
	.align		4
        /*0070*/ 	.byte	0x04, 0x0a
        /*0072*/ 	.short	(.L_23 - .L_22)
	.align		4
.L_22:
        /*0074*/ 	.word	index@(.nv.constant0.triton_poi_fused_24)
        /*0078*/ 	.short	0x0210
        /*007a*/ 	.short	0x0018


	//----- nvinfo : EIATTR_SW_WAR
	.align		4
.L_23:
        /*007c*/ 	.byte	0x04, 0x36
        /*007e*/ 	.short	(.L_25 - .L_24)
.L_24:
        /*0080*/ 	.word	0x00000008
.L_25:


//--------------------- .nv.callgraph             --------------------------
	.section	.nv.callgraph,"",@"SHT_CUDA_CALLGRAPH"
	.align	4
	.sectionentsize	8
	.align		4
        /*0000*/ 	.word	0x00000000
	.align		4
        /*0004*/ 	.word	0xffffffff
	.align		4
        /*0008*/ 	.word	0x00000000
	.align		4
        /*000c*/ 	.word	0xfffffffe
	.align		4
        /*0010*/ 	.word	0x00000000
	.align		4
        /*0014*/ 	.word	0xfffffffd
	.align		4
        /*0018*/ 	.word	0x00000000
	.align		4
        /*001c*/ 	.word	0xfffffffc


//--------------------- .text.triton_poi_fused_24 --------------------------
	.section	.text.triton_poi_fused_24,"ax",@progbits
	.sectionflags	@"SHF_BARRIERS=1"
	.align	128
        .global         triton_poi_fused_24
        .type           triton_poi_fused_24,@function
        .size           triton_poi_fused_24,(.L_x_1 - triton_poi_fused_24)
        .other          triton_poi_fused_24,@"STO_CUDA_ENTRY STV_DEFAULT"
triton_poi_fused_24:
.text.triton_poi_fused_24:
[----:B------:R-:W0:Y:S01]  /*0000*/  LDC R1, c[0x0][0x28] ;  /* 0x00000a00ff017b82 */ /* 0x000e220000000800 */
[----:B------:R-:W1:Y:S07]  /*0010*/  S2R R3, SR_TID.X ;  /* 0x0000000000037919 */ /* 0x000e6e0000002100 */
[----:B------:R-:W2:Y:S01]  /*0020*/  S2UR UR4, SR_CTAID.Y ;  /* 0x00000000000479c3 */ /* 0x000ea20000002600 */
[----:B------:R-:W-:Y:S01]  /*0030*/  CS2R R18, SRZ ;  /* 0x0000000000127805 */ /* 0x000fe2000001ff00 */
[----:B------:R-:W-:Y:S01]  /*0040*/  ULDC.64 UR6, c[0x0][0x208] ;  /* 0x0000820000067ab9 */ /* 0x000fe20000000a00 */
[----:B------:R-:W2:Y:S01]  /*0050*/  S2R R2, SR_CTAID.Z ;  /* 0x0000000000027919 */ /* 0x000ea20000002700 */
[----:B------:R-:W3:Y:S04]  /*0060*/  S2R R6, SR_CTAID.X ;  /* 0x0000000000067919 */ /* 0x000ee80000002500 */
[----:B------:R-:W2:Y:S08]  /*0070*/  LDC R5, c[0x0][0x10] ;  /* 0x00000400ff057b82 */ /* 0x000eb00000000800 */
[----:B------:R-:W4:Y:S01]  /*0080*/  LDC.64 R16, c[0x0][0x210] ;  /* 0x00008400ff107b82 */ /* 0x000f220000000a00 */
[----:B-1----:R-:W-:-:S02]  /*0090*/  SHF.R.U32.HI R4, RZ, 0x2, R3 ;  /* 0x00000002ff047819 */ /* 0x002fc40000011603 */
[----:B------:R-:W-:Y:S01]  /*00a0*/  LOP3.LUT R0, R3, 0x40, RZ, 0xc0, !PT ;  /* 0x0000004003007812 */ /* 0x000fe200078ec0ff */
[----:B--2---:R-:W-:Y:S01]  /*00b0*/  IMAD R2, R2, R5, UR4 ;  /* 0x0000000402027e24 */ /* 0x004fe2000f8e0205 */
[----:B------:R-:W-:Y:S02]  /*00c0*/  SGXT.U32 R4, R4, 0x4 ;  /* 0x000000040404781a */ /* 0x000fe40000000000 */
[----:B------:R-:W-:Y:S01]  /*00d0*/  SHF.R.U32.HI R5, RZ, 0x2, R0 ;  /* 0x00000002ff057819 */ /* 0x000fe20000011600 */
[----:B---3--:R-:W-:-:S03]  /*00e0*/  IMAD.SHL.U32 R0, R6, 0x4, RZ ;  /* 0x0000000406007824 */ /* 0x008fc600078e00ff */
[----:B------:R-:W-:Y:S01]  /*00f0*/  LOP3.LUT R5, R4, R5, RZ, 0xfc, !PT ;  /* 0x0000000504057212 */ /* 0x000fe200078efcff */
[----:B------:R-:W-:Y:S01]  /*0100*/  IMAD.SHL.U32 R4, R2, 0x100, RZ ;  /* 0x0000010002047824 */ /* 0x000fe200078e00ff */
[----:B------:R-:W-:-:S04]  /*0110*/  LOP3.LUT R7, R0, 0x3, R3, 0xf8, !PT ;  /* 0x0000000300077812 */ /* 0x000fc800078ef803 */
[----:B------:R-:W-:Y:S02]  /*0120*/  LOP3.LUT R6, R4, R5, RZ, 0xfc, !PT ;  /* 0x0000000504067212 */ /* 0x000fe400078efcff */
[----:B------:R-:W-:Y:S02]  /*0130*/  ISETP.GE.AND P0, PT, R7, 0x3, PT ;  /* 0x000000030700780c */ /* 0x000fe40003f06270 */
[----:B------:R-:W-:Y:S01]  /*0140*/  LOP3.LUT R8, R4, 0x20, R5, 0xfe, !PT ;  /* 0x0000002004087812 */ /* 0x000fe200078efe05 */
[----:B------:R-:W-:Y:S01]  /*0150*/  IMAD R9, R6, 0x3, R7 ;  /* 0x0000000306097824 */ /* 0x000fe200078e0207 */
[----:B------:R-:W-:Y:S02]  /*0160*/  LOP3.LUT R10, R4, 0x60, R5, 0xfe, !PT ;  /* 0x00000060040a7812 */ /* 0x000fe400078efe05 */
[----:B------:R-:W-:Y:S01]  /*0170*/  ISETP.LT.AND P2, PT, R8, 0x40000, !P0 ;  /* 0x000400000800780c */ /* 0x000fe20004741270 */
[----:B------:R-:W-:Y:S01]  /*0180*/  VIADD R11, R9, 0x60 ;  /* 0x00000060090b7836 */ /* 0x000fe20000000000 */
[----:B------:R-:W-:-:S02]  /*0190*/  LOP3.LUT R8, R4, 0x40, R5, 0xfe, !PT ;  /* 0x0000004004087812 */ /* 0x000fc400078efe05 */
[----:B------:R-:W-:Y:S02]  /*01a0*/  LOP3.LUT R12, R4, 0x80, R5, 0xfe, !PT ;  /* 0x00000080040c7812 */ /* 0x000fe400078efe05 */
[----:B------:R-:W-:Y:S02]  /*01b0*/  LOP3.LUT R13, R4, 0xa0, R5, 0xfe, !PT ;  /* 0x000000a0040d7812 */ /* 0x000fe400078efe05 */
[----:B------:R-:W-:Y:S02]  /*01c0*/  LOP3.LUT R14, R4, 0xc0, R5, 0xfe, !PT ;  /* 0x000000c0040e7812 */ /* 0x000fe400078efe05 */
[----:B------:R-:W-:Y:S01]  /*01d0*/  LOP3.LUT R7, R4, 0xe0, R5, 0xfe, !PT ;  /* 0x000000e004077812 */ /* 0x000fe200078efe05 */
[----:B----4-:R-:W-:Y:S01]  /*01e0*/  IMAD.WIDE R4, R11, 0x4, R16 ;  /* 0x000000040b047825 */ /* 0x010fe200078e0210 */
[----:B------:R-:W-:Y:S02]  /*01f0*/  ISETP.LT.AND P1, PT, R6, 0x40000, !P0 ;  /* 0x000400000600780c */ /* 0x000fe40004721270 */
[----:B------:R-:W-:-:S02]  /*0200*/  ISETP.LT.AND P6, PT, R8, 0x40000, !P0 ;  /* 0x000400000800780c */ /* 0x000fc400047c1270 */
[----:B------:R1:W2:Y:S01]  /*0210*/  @P2 LDG.E.EL R18, desc[UR6][R4.64] ;  /* 0x0000000604122981 */ /* 0x0002a2000c2e1900 */
[----:B------:R-:W-:Y:S02]  /*0220*/  ISETP.LT.AND P5, PT, R10, 0x40000, !P0 ;  /* 0x000400000a00780c */ /* 0x000fe400047a1270 */
[----:B------:R-:W-:Y:S02]  /*0230*/  ISETP.LT.AND P4, PT, R12, 0x40000, !P0 ;  /* 0x000400000c00780c */ /* 0x000fe40004781270 */
[----:B------:R-:W-:Y:S02]  /*0240*/  ISETP.LT.AND P3, PT, R13, 0x40000, !P0 ;  /* 0x000400000d00780c */ /* 0x000fe40004761270 */
[----:B------:R-:W-:Y:S02]  /*0250*/  ISETP.LT.AND P2, PT, R14, 0x40000, !P0 ;  /* 0x000400000e00780c */ /* 0x000fe40004741270 */
[----:B------:R-:W-:Y:S01]  /*0260*/  ISETP.LT.AND P0, PT, R7, 0x40000, !P0 ;  /* 0x000400000700780c */ /* 0x000fe20004701270 */
[----:B------:R-:W-:-:S02]  /*0270*/  VIADD R7, R9, 0x180 ;  /* 0x0000018009077836 */ /* 0x000fc40000000000 */
[C---:B------:R-:W-:Y:S02]  /*0280*/  VIADD R15, R9.reuse, 0xc0 ;  /* 0x000000c0090f7836 */ /* 0x040fe40000000000 */
[C---:B------:R-:W-:Y:S02]  /*0290*/  VIADD R13, R9.reuse, 0x120 ;  /* 0x00000120090d7836 */ /* 0x040fe40000000000 */
[C---:B------:R-:W-:Y:S02]  /*02a0*/  VIADD R11, R9.reuse, 0x1e0 ;  /* 0x000001e0090b7836 */ /* 0x040fe40000000000 */
[C---:B------:R-:W-:Y:S02]  /*02b0*/  VIADD R21, R9.reuse, 0x240 ;  /* 0x0000024009157836 */ /* 0x040fe40000000000 */
[C---:B------:R-:W-:Y:S02]  /*02c0*/  VIADD R23, R9.reuse, 0x2a0 ;  /* 0x000002a009177836 */ /* 0x040fe40000000000 */
[----:B-1----:R-:W-:Y:S01]  /*02d0*/  IMAD.WIDE R4, R9, 0x4, R16 ;  /* 0x0000000409047825 */ /* 0x002fe200078e0210 */
[----:B------:R-:W-:-:S03]  /*02e0*/  CS2R R24, SRZ ;  /* 0x0000000000187805 */ /* 0x000fc6000001ff00 */
[----:B------:R-:W-:-:S03]  /*02f0*/  IMAD.WIDE R8, R7, 0x4, R16 ;  /* 0x0000000407087825 */ /* 0x000fc600078e0210 */
[----:B------:R-:W3:Y:S01]  /*0300*/  @P1 LDG.E.EL R24, desc[UR6][R4.64] ;  /* 0x0000000604181981 */ /* 0x000ee2000c2e1900 */
[----:B------:R-:W-:-:S04]  /*0310*/  IMAD.WIDE R14, R15, 0x4, R16 ;  /* 0x000000040f0e7825 */ /* 0x000fc800078e0210 */
[--C-:B------:R-:W-:Y:S01]  /*0320*/  IMAD.WIDE R12, R13, 0x4, R16.reuse ;  /* 0x000000040d0c7825 */ /* 0x100fe200078e0210 */
[----:B------:R-:W4:Y:S03]  /*0330*/  @P6 LDG.E.EL R19, desc[UR6][R14.64] ;  /* 0x000000060e136981 */ /* 0x000f26000c2e1900 */
[----:B------:R-:W-:-:S04]  /*0340*/  IMAD.WIDE R10, R11, 0x4, R16 ;  /* 0x000000040b0a7825 */ /* 0x000fc800078e0210 */
[----:B------:R-:W-:Y:S01]  /*0350*/  IMAD.WIDE R6, R21, 0x4, R16 ;  /* 0x0000000415067825 */ /* 0x000fe200078e0210 */
[----:B------:R-:W-:-:S03]  /*0360*/  CS2R R20, SRZ ;  /* 0x0000000000147805 */ /* 0x000fc6000001ff00 */
[----:B------:R-:W-:Y:S01]  /*0370*/  IMAD.WIDE R16, R23, 0x4, R16 ;  /* 0x0000000417107825 */ /* 0x000fe200078e0210 */
[----:B------:R-:W-:Y:S02]  /*0380*/  CS2R R22, SRZ ;  /* 0x0000000000167805 */ /* 0x000fe4000001ff00 */
[----:B------:R1:W5:Y:S04]  /*0390*/  @P5 LDG.E.EL R20, desc[UR6][R12.64] ;  /* 0x000000060c145981 */ /* 0x000368000c2e1900 */
[----:B------:R1:W5:Y:S04]  /*03a0*/  @P4 LDG.E.EL R22, desc[UR6][R8.64] ;  /* 0x0000000608164981 */ /* 0x000368000c2e1900 */
[----:B------:R1:W5:Y:S04]  /*03b0*/  @P3 LDG.E.EL R21, desc[UR6][R10.64] ;  /* 0x000000060a153981 */ /* 0x000368000c2e1900 */
[----:B------:R-:W5:Y:S04]  /*03c0*/  @P2 LDG.E.EL R23, desc[UR6][R6.64] ;  /* 0x0000000606172981 */ /* 0x000f68000c2e1900 */
[----:B------:R-:W5:Y:S01]  /*03d0*/  @P0 LDG.E.EL R25, desc[UR6][R16.64] ;  /* 0x0000000610190981 */ /* 0x000f62000c2e1900 */
[----:B------:R-:W1:Y:S01]  /*03e0*/  S2R R26, SR_TID.X ;  /* 0x00000000001a7919 */ /* 0x000e620000002100 */
[----:B------:R-:W1:Y:S01]  /*03f0*/  S2UR UR5, SR_CgaCtaId ;  /* 0x00000000000579c3 */ /* 0x000e620000008800 */
[----:B------:R-:W-:Y:S01]  /*0400*/  UMOV UR4, 0x400 ;  /* 0x0000040000047882 */ /* 0x000fe20000000000 */
[----:B-1----:R-:W-:-:S02]  /*0410*/  SHF.R.U32.HI R13, RZ, 0x2, R26 ;  /* 0x00000002ff0d7819 */ /* 0x002fc4000001161a */
[C---:B------:R-:W-:Y:S01]  /*0420*/  LOP3.LUT R12, R26.reuse, 0x40, RZ, 0xc0, !PT ;  /* 0x000000401a0c7812 */ /* 0x040fe200078ec0ff */
[----:B0-----:R-:W-:Y:S01]  /*0430*/  IMAD.SHL.U32 R8, R26, 0x100, RZ ;  /* 0x000001001a087824 */ /* 0x001fe200078e00ff */
[----:B------:R-:W-:Y:S02]  /*0440*/  SGXT.U32 R9, R13, 0x4 ;  /* 0x000000040d09781a */ /* 0x000fe40000000000 */
[----:B------:R-:W-:Y:S02]  /*0450*/  SHF.R.U32.HI R12, RZ, 0x2, R12 ;  /* 0x00000002ff0c7819 */ /* 0x000fe4000001160c */
[----:B------:R-:W-:Y:S02]  /*0460*/  LOP3.LUT R8, R8, 0x300, RZ, 0xc0, !PT ;  /* 0x0000030008087812 */ /* 0x000fe400078ec0ff */
[----:B------:R-:W-:Y:S01]  /*0470*/  LOP3.LUT R9, R9, R12, RZ, 0xfc, !PT ;  /* 0x0000000c09097212 */ /* 0x000fe200078efcff */
[----:B------:R-:W-:-:S03]  /*0480*/  UPRMT UR4, UR5, 0x654, UR4 ;  /* 0x0000065405047896 */ /* 0x000fc60008000004 */
[----:B------:R-:W-:-:S04]  /*0490*/  LOP3.LUT R5, R9, R8, RZ, 0xfc, !PT ;  /* 0x0000000809057212 */ /* 0x000fc800078efcff */
[----:B------:R-:W-:-:S04]  /*04a0*/  LEA.HI R5, R8, R5, RZ, 0x1a ;  /* 0x0000000508057211 */ /* 0x000fc800078fd0ff */
[----:B------:R-:W-:Y:S01]  /*04b0*/  LEA R12, R5, UR4, 0x2 ;  /* 0x00000004050c7c11 */ /* 0x000fe2000f8e10ff */
[----:B------:R-:W-:Y:S01]  /*04c0*/  IMAD.SHL.U32 R10, R26, 0x4, RZ ;  /* 0x000000041a0a7824 */ /* 0x000fe200078e00ff */
[----:B------:R-:W-:-:S04]  /*04d0*/  SHF.R.U32.HI R4, RZ, 0x4, R26 ;  /* 0x00000004ff047819 */ /* 0x000fc8000001161a */
[----:B------:R-:W-:Y:S02]  /*04e0*/  LOP3.LUT R10, R10, 0x1fc, RZ, 0xc0, !PT ;  /* 0x000001fc0a0a7812 */ /* 0x000fe400078ec0ff */
[----:B------:R-:W-:-:S05]  /*04f0*/  LOP3.LUT R5, R4, 0x4, RZ, 0xc0, !PT ;  /* 0x0000000404057812 */ /* 0x000fca00078ec0ff */
[----:B------:R-:W-:Y:S02]  /*0500*/  IMAD.IADD R5, R10, 0x1, R5 ;  /* 0x000000010a057824 */ /* 0x000fe400078e0205 */
[----:B------:R-:W-:-:S03]  /*0510*/  IMAD.SHL.U32 R4, R3, 0x4, RZ ;  /* 0x0000000403047824 */ /* 0x000fc600078e00ff */
[----:B------:R-:W-:Y:S02]  /*0520*/  LEA R5, R5, UR4, 0x2 ;  /* 0x0000000405057c11 */ /* 0x000fe4000f8e10ff */
[----:B------:R-:W-:-:S04]  /*0530*/  LOP3.LUT R9, R4, 0xfc, RZ, 0xc0, !PT ;  /* 0x000000fc04097812 */ /* 0x000fc800078ec0ff */
[----:B------:R-:W-:Y:S02]  /*0540*/  PRMT R2, R9, 0x6540, R2 ;  /* 0x0000654009027816 */ /* 0x000fe40000000002 */
[----:B------:R-:W0:Y:S02]  /*0550*/  LDC.64 R8, c[0x0][0x218] ;  /* 0x00008600ff087b82 */ /* 0x000e240000000a00 */
[----:B------:R-:W-:Y:S02]  /*0560*/  SHF.R.S32.HI R11, RZ, 0x1f, R2 ;  /* 0x0000001fff0b7819 */ /* 0x000fe40000011402 */
[----:B------:R-:W-:Y:S02]  /*0570*/  SHF.R.U32.HI R3, RZ, 0x6, R3 ;  /* 0x00000006ff037819 */ /* 0x000fe40000011603 */
[----:B------:R-:W-:Y:S02]  /*0580*/  LEA.HI R11, R11, R2, RZ, 0x9 ;  /* 0x000000020b0b7211 */ /* 0x000fe400078f48ff */
[----:B------:R-:W-:-:S02]  /*0590*/  SGXT.U32 R3, R3, 0x1 ;  /* 0x000000010303781a */ /* 0x000fc40000000000 */
[----:B------:R-:W-:Y:S02]  /*05a0*/  LOP3.LUT R13, R11, 0xfffffe00, RZ, 0xc0, !PT ;  /* 0xfffffe000b0d7812 */ /* 0x000fe400078ec0ff */
[----:B------:R-:W-:Y:S02]  /*05b0*/  LOP3.LUT R3, R0, R3, RZ, 0xfc, !PT ;  /* 0x0000000300037212 */ /* 0x000fe400078efcff */
[----:B------:R-:W-:Y:S02]  /*05c0*/  SHF.R.S32.HI R11, RZ, 0x9, R11 ;  /* 0x00000009ff0b7819 */ /* 0x000fe4000001140b */
[----:B------:R-:W-:Y:S02]  /*05d0*/  ISETP.GE.AND P0, PT, R2, 0x40000, PT ;  /* 0x000400000200780c */ /* 0x000fe40003f06270 */
[C---:B------:R-:W-:Y:S02]  /*05e0*/  LOP3.LUT R0, R3.reuse, 0x2, RZ, 0xfc, !PT ;  /* 0x0000000203007812 */ /* 0x040fe400078efcff */
[----:B------:R-:W-:-:S02]  /*05f0*/  ISETP.LT.AND P1, PT, R3, 0x3, !P0 ;  /* 0x000000030300780c */ /* 0x000fc40004721270 */
[----:B------:R-:W-:Y:S01]  /*0600*/  ISETP.LT.AND P0, PT, R0, 0x3, !P0 ;  /* 0x000000030000780c */ /* 0x000fe20004701270 */
[----:B--2---:R-:W-:Y:S04]  /*0610*/  STS [R12+0x80], R18 ;  /* 0x000080120c007388 */ /* 0x004fe80000000800 */
[----:B---3--:R-:W-:Y:S04]  /*0620*/  STS [R12], R24 ;  /* 0x000000180c007388 */ /* 0x008fe80000000800 */
[----:B----4-:R-:W-:Y:S04]  /*0630*/  STS [R12+0x100], R19 ;  /* 0x000100130c007388 */ /* 0x010fe80000000800 */
[----:B-----5:R-:W-:Y:S04]  /*0640*/  STS [R12+0x180], R20 ;  /* 0x000180140c007388 */ /* 0x020fe80000000800 */
[----:B------:R-:W-:Y:S04]  /*0650*/  STS [R12+0x200], R22 ;  /* 0x000200160c007388 */ /* 0x000fe80000000800 */
[----:B------:R-:W-:Y:S04]  /*0660*/  STS [R12+0x280], R21 ;  /* 0x000280150c007388 */ /* 0x000fe80000000800 */
[----:B------:R-:W-:Y:S04]  /*0670*/  STS [R12+0x300], R23 ;  /* 0x000300170c007388 */ /* 0x000fe80000000800 */
[----:B------:R1:W-:Y:S01]  /*0680*/  STS [R12+0x380], R25 ;  /* 0x000380190c007388 */ /* 0x0003e20000000800 */
[----:B------:R-:W-:Y:S06]  /*0690*/  BAR.SYNC.DEFER_BLOCKING 0x0 ;  /* 0x0000000000007b1d */ /* 0x000fec0000010000 */
[----:B------:R-:W2:Y:S01]  /*06a0*/  LDS.128 R4, [R5] ;  /* 0x0000000005047984 */ /* 0x000ea20000000c00 */
[----:B-1----:R-:W-:Y:S01]  /*06b0*/  IMAD.IADD R12, R2, 0x1, -R13 ;  /* 0x00000001020c7824 */ /* 0x002fe200078e0a0d */
[----:B------:R-:W-:-:S03]  /*06c0*/  LOP3.LUT R13, R10, 0x200, RZ, 0xfc, !PT ;  /* 0x000002000a0d7812 */ /* 0x000fc600078efcff */
[----:B------:R-:W-:Y:S01]  /*06d0*/  IMAD R11, R11, 0x600, R12 ;  /* 0x000006000b0b7824 */ /* 0x000fe200078e020c */
[----:B------:R-:W-:-:S03]  /*06e0*/  SHF.R.U32.HI R13, RZ, 0x6, R13 ;  /* 0x00000006ff0d7819 */ /* 0x000fc6000001160d */
[----:B------:R-:W-:Y:S01]  /*06f0*/  IMAD R3, R3, 0x200, R11 ;  /* 0x0000020003037824 */ /* 0x000fe200078e020b */
[----:B------:R-:W-:-:S03]  /*0700*/  LOP3.LUT R13, R13, 0xc, RZ, 0xc0, !PT ;  /* 0x0000000c0d0d7812 */ /* 0x000fc600078ec0ff */
[----:B0-----:R-:W-:-:S04]  /*0710*/  IMAD.WIDE R2, R3, 0x4, R8 ;  /* 0x0000000403027825 */ /* 0x001fc800078e0208 */
[----:B------:R-:W-:-:S05]  /*0720*/  IMAD.IADD R13, R10, 0x1, R13 ;  /* 0x000000010a0d7824 */ /* 0x000fca00078e020d */
[----:B------:R-:W-:Y:S01]  /*0730*/  LEA R13, R13, UR4, 0x2 ;  /* 0x000000040d0d7c11 */ /* 0x000fe2000f8e10ff */
[----:B--2---:R0:W-:Y:S02]  /*0740*/  @P1 STG.E.128 desc[UR6][R2.64], R4 ;  /* 0x0000000402001986 */ /* 0x0041e4000c101d06 */
[----:B0-----:R-:W-:Y:S05]  /*0750*/  @!P0 EXIT ;  /* 0x000000000000894d */ /* 0x001fea0003800000 */
[----:B------:R-:W0:Y:S01]  /*0760*/  LDS.128 R12, [R13+0x800] ;  /* 0x000800000d0c7984 */ /* 0x000e220000000c00 */
[----:B------:R-:W-:-:S04]  /*0770*/  IMAD R11, R0, 0x200, R11 ;  /* 0x00000200000b7824 */ /* 0x000fc800078e020b */
[----:B------:R-:W-:-:S05]  /*0780*/  IMAD.WIDE R8, R11, 0x4, R8 ;  /* 0x000000040b087825 */ /* 0x000fca00078e0208 */
[----:B0-----:R-:W-:Y:S01]  /*0790*/  STG.E.128 desc[UR6][R8.64], R12 ;  /* 0x0000000c08007986 */ /* 0x001fe2000c101d06 */
[----:B------:R-:W-:Y:S05]  /*07a0*/  EXIT ;  /* 0x000000000000794d */ /* 0x000fea0003800000 */
.L_x_0:
[----:B------:R-:W-:-:S00]  /*07b0*/  BRA `(.L_x_0) ;  /* 0xfffffffc00fc7947 */ /* 0x000fc0000383ffff */
[----:B------:R-:W-:-:S00]  /*07c0*/  NOP ;  /* 0x0000000000007918 */ /* 0x000fc00000000000 */
        /* <DEDUP_REMOVED lines=11> */
.L_x_1:


//--------------------- .nv.shared.triton_poi_fused_24 --------------------------
	.section	.nv.shared.triton_poi_fused_24,"aw",@nobits
	.sectionflags	@""
	.align	16
	.zero		1024


//--------------------- .nv.constant0.triton_poi_fused_24 --------------------------
	.section	.nv.constant0.triton_poi_fused_24,"a",@progbits
	.sectionflags	@""
	.align	4
.nv.constant0.triton_poi_fused_24:
	.zero		552
